//
// Generated by NVIDIA NVVM Compiler
//
// Compiler Build ID: CL-36424714
// Cuda compilation tools, release 13.0, V13.0.88
// Based on NVVM 20.0.0
//

.version 9.0
.target sm_100
.address_size 64

	// .globl	_Z12find_max_minPiiS_
.global .attribute(.managed) .align 4 .b8 source[40000000];
.global .attribute(.managed) .align 4 .b8 partarry[2048];
.global .attribute(.managed) .align 4 .b8 final_result[8];
// _ZZ12find_max_minPiiS_E7partmax has been demoted
// _ZZ12find_max_minPiiS_E7partmin has been demoted

.visible .entry _Z12find_max_minPiiS_(
	.param .u64 .ptr .align 1 _Z12find_max_minPiiS__param_0,
	.param .u32 _Z12find_max_minPiiS__param_1,
	.param .u64 .ptr .align 1 _Z12find_max_minPiiS__param_2
)
{
	.reg .pred 	%p<18>;
	.reg .b32 	%r<134>;
	.reg .b64 	%rd<15>;
	// demoted variable
	.shared .align 4 .b8 _ZZ12find_max_minPiiS_E7partmax[1024];
	// demoted variable
	.shared .align 4 .b8 _ZZ12find_max_minPiiS_E7partmin[1024];
	ld.param.u64 	%rd3, [_Z12find_max_minPiiS__param_0];
	ld.param.u32 	%r36, [_Z12find_max_minPiiS__param_1];
	ld.param.u64 	%rd2, [_Z12find_max_minPiiS__param_2];
	cvta.to.global.u64 	%rd1, %rd3;
	mov.u32 	%r1, %tid.x;
	mov.u32 	%r2, %ctaid.x;
	mov.u32 	%r39, %ntid.x;
	mul.lo.s32 	%r3, %r2, %r39;
	add.s32 	%r125, %r3, %r1;
	mov.u32 	%r40, %nctaid.x;
	mul.lo.s32 	%r5, %r40, %r39;
	setp.ge.s32 	%p1, %r125, %r36;
	mov.b32 	%r133, 2147483647;
	mov.b32 	%r132, -2147483648;
	@%p1 bra 	$L__BB0_7;
	add.s32 	%r44, %r125, %r5;
	max.s32 	%r45, %r36, %r44;
	setp.lt.s32 	%p2, %r44, %r36;
	selp.u32 	%r46, 1, 0, %p2;
	add.s32 	%r47, %r44, %r46;
	sub.s32 	%r48, %r45, %r47;
	div.u32 	%r49, %r48, %r5;
	add.s32 	%r50, %r49, %r46;
	add.s32 	%r6, %r50, 1;
	and.b32  	%r7, %r6, 3;
	setp.lt.u32 	%p3, %r50, 3;
	mov.b32 	%r132, -2147483648;
	mov.b32 	%r133, 2147483647;
	@%p3 bra 	$L__BB0_4;
	and.b32  	%r53, %r6, -4;
	shl.b32 	%r8, %r5, 2;
	neg.s32 	%r119, %r53;
	mov.b32 	%r132, -2147483648;
	mov.b32 	%r133, 2147483647;
	mul.wide.s32 	%rd6, %r5, 4;
$L__BB0_3:
	mul.wide.s32 	%rd4, %r125, 4;
	add.s64 	%rd5, %rd1, %rd4;
	ld.global.u32 	%r54, [%rd5];
	max.s32 	%r55, %r54, %r132;
	min.s32 	%r56, %r54, %r133;
	add.s64 	%rd7, %rd5, %rd6;
	ld.global.u32 	%r57, [%rd7];
	max.s32 	%r58, %r57, %r55;
	min.s32 	%r59, %r57, %r56;
	add.s64 	%rd8, %rd7, %rd6;
	ld.global.u32 	%r60, [%rd8];
	max.s32 	%r61, %r60, %r58;
	min.s32 	%r62, %r60, %r59;
	add.s64 	%rd9, %rd8, %rd6;
	ld.global.u32 	%r63, [%rd9];
	max.s32 	%r132, %r63, %r61;
	min.s32 	%r133, %r63, %r62;
	add.s32 	%r125, %r125, %r8;
	add.s32 	%r119, %r119, 4;
	setp.ne.s32 	%p4, %r119, 0;
	@%p4 bra 	$L__BB0_3;
$L__BB0_4:
	setp.eq.s32 	%p5, %r7, 0;
	@%p5 bra 	$L__BB0_7;
	neg.s32 	%r128, %r7;
$L__BB0_6:
	.pragma "nounroll";
	mul.wide.s32 	%rd10, %r125, 4;
	add.s64 	%rd11, %rd1, %rd10;
	ld.global.u32 	%r64, [%rd11];
	max.s32 	%r132, %r64, %r132;
	min.s32 	%r133, %r64, %r133;
	add.s32 	%r125, %r125, %r5;
	add.s32 	%r128, %r128, 1;
	setp.ne.s32 	%p6, %r128, 0;
	@%p6 bra 	$L__BB0_6;
$L__BB0_7:
	shl.b32 	%r65, %r1, 2;
	mov.u32 	%r66, _ZZ12find_max_minPiiS_E7partmax;
	add.s32 	%r34, %r66, %r65;
	st.shared.u32 	[%r34], %r132;
	mov.u32 	%r67, _ZZ12find_max_minPiiS_E7partmin;
	add.s32 	%r35, %r67, %r65;
	st.shared.u32 	[%r35], %r133;
	bar.sync 	0;
	setp.gt.u32 	%p7, %r1, 127;
	@%p7 bra 	$L__BB0_9;
	ld.shared.u32 	%r68, [%r34];
	ld.shared.u32 	%r69, [%r34+512];
	max.s32 	%r70, %r68, %r69;
	st.shared.u32 	[%r34], %r70;
	ld.shared.u32 	%r71, [%r35];
	ld.shared.u32 	%r72, [%r35+512];
	min.s32 	%r73, %r71, %r72;
	st.shared.u32 	[%r35], %r73;
$L__BB0_9:
	bar.sync 	0;
	setp.gt.u32 	%p8, %r1, 63;
	@%p8 bra 	$L__BB0_11;
	ld.shared.u32 	%r74, [%r34];
	ld.shared.u32 	%r75, [%r34+256];
	max.s32 	%r76, %r74, %r75;
	st.shared.u32 	[%r34], %r76;
	ld.shared.u32 	%r77, [%r35];
	ld.shared.u32 	%r78, [%r35+256];
	min.s32 	%r79, %r77, %r78;
	st.shared.u32 	[%r35], %r79;
$L__BB0_11:
	bar.sync 	0;
	setp.gt.u32 	%p9, %r1, 31;
	@%p9 bra 	$L__BB0_13;
	ld.shared.u32 	%r80, [%r34];
	ld.shared.u32 	%r81, [%r34+128];
	max.s32 	%r82, %r80, %r81;
	st.shared.u32 	[%r34], %r82;
	ld.shared.u32 	%r83, [%r35];
	ld.shared.u32 	%r84, [%r35+128];
	min.s32 	%r85, %r83, %r84;
	st.shared.u32 	[%r35], %r85;
$L__BB0_13:
	bar.sync 	0;
	setp.gt.u32 	%p10, %r1, 15;
	@%p10 bra 	$L__BB0_15;
	ld.shared.u32 	%r86, [%r34];
	ld.shared.u32 	%r87, [%r34+64];
	max.s32 	%r88, %r86, %r87;
	st.shared.u32 	[%r34], %r88;
	ld.shared.u32 	%r89, [%r35];
	ld.shared.u32 	%r90, [%r35+64];
	min.s32 	%r91, %r89, %r90;
	st.shared.u32 	[%r35], %r91;
$L__BB0_15:
	bar.sync 	0;
	setp.gt.u32 	%p11, %r1, 7;
	@%p11 bra 	$L__BB0_17;
	ld.shared.u32 	%r92, [%r34];
	ld.shared.u32 	%r93, [%r34+32];
	max.s32 	%r94, %r92, %r93;
	st.shared.u32 	[%r34], %r94;
	ld.shared.u32 	%r95, [%r35];
	ld.shared.u32 	%r96, [%r35+32];
	min.s32 	%r97, %r95, %r96;
	st.shared.u32 	[%r35], %r97;
$L__BB0_17:
	bar.sync 	0;
	setp.gt.u32 	%p12, %r1, 3;
	@%p12 bra 	$L__BB0_19;
	ld.shared.u32 	%r98, [%r34];
	ld.shared.u32 	%r99, [%r34+16];
	max.s32 	%r100, %r98, %r99;
	st.shared.u32 	[%r34], %r100;
	ld.shared.u32 	%r101, [%r35];
	ld.shared.u32 	%r102, [%r35+16];
	min.s32 	%r103, %r101, %r102;
	st.shared.u32 	[%r35], %r103;
$L__BB0_19:
	bar.sync 	0;
	setp.gt.u32 	%p13, %r1, 1;
	@%p13 bra 	$L__BB0_21;
	ld.shared.u32 	%r104, [%r34];
	ld.shared.u32 	%r105, [%r34+8];
	max.s32 	%r106, %r104, %r105;
	st.shared.u32 	[%r34], %r106;
	ld.shared.u32 	%r107, [%r35];
	ld.shared.u32 	%r108, [%r35+8];
	min.s32 	%r109, %r107, %r108;
	st.shared.u32 	[%r35], %r109;
$L__BB0_21:
	bar.sync 	0;
	setp.ne.s32 	%p14, %r1, 0;
	@%p14 bra 	$L__BB0_23;
	ld.shared.u32 	%r110, [%r34];
	ld.shared.u32 	%r111, [_ZZ12find_max_minPiiS_E7partmax+4];
	max.s32 	%r112, %r110, %r111;
	st.shared.u32 	[%r34], %r112;
	ld.shared.u32 	%r113, [%r35];
	ld.shared.u32 	%r114, [_ZZ12find_max_minPiiS_E7partmin+4];
	min.s32 	%r115, %r113, %r114;
	st.shared.u32 	[%r35], %r115;
$L__BB0_23:
	setp.ne.s32 	%p15, %r1, 0;
	bar.sync 	0;
	setp.ge.u32 	%p16, %r3, %r36;
	or.pred  	%p17, %p15, %p16;
	@%p17 bra 	$L__BB0_25;
	ld.shared.u32 	%r116, [_ZZ12find_max_minPiiS_E7partmin];
	shl.b32 	%r117, %r2, 1;
	cvta.to.global.u64 	%rd12, %rd2;
	mul.wide.u32 	%rd13, %r117, 4;
	add.s64 	%rd14, %rd12, %rd13;
	st.global.u32 	[%rd14], %r116;
	ld.shared.u32 	%r118, [_ZZ12find_max_minPiiS_E7partmax];
	st.global.u32 	[%rd14+4], %r118;
$L__BB0_25:
	ret;

}


// ===== COMPILED SASS (sm_100) =====

	.target	sm_100

	.elftype	@"ET_EXEC"


//--------------------- .note.nv.tkinfo           --------------------------
	.section	.note.nv.tkinfo,"",@"SHT_NOTE"
	.sectionflags	@"SHF_NOTE_NV_TKINFO"
	.tkinfo
        /*0018*/ 	.word	0x00000002
        /*0030*/ 	.string	""
        /*0030*/ 	.string	"ptxas"
        /*0030*/ 	.string	"Cuda compilation tools, release 13.0, V13.0.88"
        /*0030*/ 	.string	"Build cuda_13.0.r13.0/compiler.36424714_0"
        /*0030*/ 	.string	"-arch sm_100 -m 64 "



//--------------------- .note.nv.cuinfo           --------------------------
	.section	.note.nv.cuinfo,"",@"SHT_NOTE"
	.sectionflags	@"SHF_NOTE_NV_CUINFO"
        /*0018*/ 	.short	0x0002
        /*001a*/ 	.short	0x0064
        /*001c*/ 	.short	0x0082
	.zero		2


//--------------------- .nv.info                  --------------------------
	.section	.nv.info,"",@"SHT_CUDA_INFO"
	.align	4


	//----- nvinfo : EIATTR_REGCOUNT
	.align		4
        /*0000*/ 	.byte	0x04, 0x2f
        /*0002*/ 	.short	(.L_4 - .L_3)
	.align		4
.L_3:
        /*0004*/ 	.word	index@(_Z12find_max_minPiiS_)
        /*0008*/ 	.word	0x00000020


	//----- nvinfo : EIATTR_FRAME_SIZE
	.align		4
.L_4:
        /*000c*/ 	.byte	0x04, 0x11
        /*000e*/ 	.short	(.L_6 - .L_5)
	.align		4
.L_5:
        /*0010*/ 	.word	index@(_Z12find_max_minPiiS_)
        /*0014*/ 	.word	0x00000000


	//----- nvinfo : EIATTR_MIN_STACK_SIZE
	.align		4
.L_6:
        /*0018*/ 	.byte	0x04, 0x12
        /*001a*/ 	.short	(.L_8 - .L_7)
	.align		4
.L_7:
        /*001c*/ 	.word	index@(_Z12find_max_minPiiS_)
        /*0020*/ 	.word	0x00000000
.L_8:


//--------------------- .nv.compat                --------------------------
	.section	.nv.compat,"",@"SHT_CUDA_COMPAT_INFO"
	.align	4
        /*0000*/ 	.byte	0x02, 0x09, 0x00, 0x00, 0x02, 0x02, 0x01, 0x00, 0x02, 0x05, 0x05, 0x00, 0x03, 0x07, 0x01, 0x01
        /*0010*/ 	.byte	0x02, 0x03, 0x00, 0x00, 0x02, 0x06, 0x01, 0x00, 0x04, 0x0b, 0x08, 0x00, 0x09, 0x00, 0x00, 0x00
        /*0020*/ 	.byte	0x00, 0x00, 0x00, 0x00


//--------------------- .nv.info._Z12find_max_minPiiS_ --------------------------
	.section	.nv.info._Z12find_max_minPiiS_,"",@"SHT_CUDA_INFO"
	.sectionflags	@""
	.align	4


	//----- nvinfo : EIATTR_CUDA_API_VERSION
	.align		4
        /*0000*/ 	.byte	0x04, 0x37
        /*0002*/ 	.short	(.L_10 - .L_9)
.L_9:
        /*0004*/ 	.word	0x00000082


	//----- nvinfo : EIATTR_KPARAM_INFO
	.align		4
.L_10:
        /*0008*/ 	.byte	0x04, 0x17
        /*000a*/ 	.short	(.L_12 - .L_11)
.L_11:
        /*000c*/ 	.word	0x00000000
        /*0010*/ 	.short	0x0002
        /*0012*/ 	.short	0x0010
        /*0014*/ 	.byte	0x00, 0xf5, 0x21, 0x00


	//----- nvinfo : EIATTR_KPARAM_INFO
	.align		4
.L_12:
        /*0018*/ 	.byte	0x04, 0x17
        /*001a*/ 	.short	(.L_14 - .L_13)
.L_13:
        /*001c*/ 	.word	0x00000000
        /*0020*/ 	.short	0x0001
        /*0022*/ 	.short	0x0008
        /*0024*/ 	.byte	0x00, 0xf0, 0x11, 0x00


	//----- nvinfo : EIATTR_KPARAM_INFO
	.align		4
.L_14:
        /*0028*/ 	.byte	0x04, 0x17
        /*002a*/ 	.short	(.L_16 - .L_15)
.L_15:
        /*002c*/ 	.word	0x00000000
        /*0030*/ 	.short	0x0000
        /*0032*/ 	.short	0x0000
        /*0034*/ 	.byte	0x00, 0xf5, 0x21, 0x00


	//----- nvinfo : EIATTR_SPARSE_MMA_MASK
	.align		4
.L_16:
        /*0038*/ 	.byte	0x03, 0x50
        /*003a*/ 	.short	0x0000


	//----- nvinfo : EIATTR_MAXREG_COUNT
	.align		4
        /*003c*/ 	.byte	0x03, 0x1b
        /*003e*/ 	.short	0x00ff


	//----- nvinfo : EIATTR_NUM_BARRIERS
	.align		4
        /*0040*/ 	.byte	0x02, 0x4c
        /*0042*/ 	.byte	0x01
	.zero		1


	//----- nvinfo : EIATTR_MERCURY_ISA_VERSION
	.align		4
        /*0044*/ 	.byte	0x03, 0x5f
        /*0046*/ 	.short	0x0101


	//----- nvinfo : EIATTR_VRC_CTA_INIT_COUNT
	.align		4
        /*0048*/ 	.byte	0x02, 0x4a
	.zero		1
	.zero		1


	//----- nvinfo : EIATTR_EXIT_INSTR_OFFSETS
	.align		4
        /*004c*/ 	.byte	0x04, 0x1c
        /*004e*/ 	.short	(.L_18 - .L_17)


	//   ....[0]....
.L_17:
        /*0050*/ 	.word	0x00001160


	//   ....[1]....
        /*0054*/ 	.word	0x000011e0


	//----- nvinfo : EIATTR_CRS_STACK_SIZE
	.align		4
.L_18:
        /*0058*/ 	.byte	0x04, 0x1e
        /*005a*/ 	.short	(.L_20 - .L_19)
.L_19:
        /*005c*/ 	.word	0x00000000


	//----- nvinfo : EIATTR_CBANK_PARAM_SIZE
	.align		4
.L_20:
        /*0060*/ 	.byte	0x03, 0x19
        /*0062*/ 	.short	0x0018


	//----- nvinfo : EIATTR_PARAM_CBANK
	.align		4
        /*0064*/ 	.byte	0x04, 0x0a
        /*0066*/ 	.short	(.L_22 - .L_21)
	.align		4
.L_21:
        /*0068*/ 	.word	index@(.nv.constant0._Z12find_max_minPiiS_)
        /*006c*/ 	.short	0x0380
        /*006e*/ 	.short	0x0018


	//----- nvinfo : EIATTR_SW_WAR
	.align		4
.L_22:
        /*0070*/ 	.byte	0x04, 0x36
        /*0072*/ 	.short	(.L_24 - .L_23)
.L_23:
        /*0074*/ 	.word	0x00000008
.L_24:


//--------------------- .nv.callgraph             --------------------------
	.section	.nv.callgraph,"",@"SHT_CUDA_CALLGRAPH"
	.align	4
	.sectionentsize	8
	.align		4
        /*0000*/ 	.word	0x00000000
	.align		4
        /*0004*/ 	.word	0xffffffff
	.align		4
        /*0008*/ 	.word	0x00000000
	.align		4
        /*000c*/ 	.word	0xfffffffe
	.align		4
        /*0010*/ 	.word	0x00000000
	.align		4
        /*0014*/ 	.word	0xfffffffd
	.align		4
        /*0018*/ 	.word	0x00000000
	.align		4
        /*001c*/ 	.word	0xfffffffc


//--------------------- .nv.constant4             --------------------------
	.section	.nv.constant4,"a",@progbits
	.align	8
	.align		8
.nv.constant4:
        /*0000*/ 	.dword	source
	.align		8
        /*0008*/ 	.dword	partarry
	.align		8
        /*0010*/ 	.dword	final_result


//--------------------- .text._Z12find_max_minPiiS_ --------------------------
	.section	.text._Z12find_max_minPiiS_,"ax",@progbits
	.align	128
        .global         _Z12find_max_minPiiS_
        .type           _Z12find_max_minPiiS_,@function
        .size           _Z12find_max_minPiiS_,(.L_x_13 - _Z12find_max_minPiiS_)
        .other          _Z12find_max_minPiiS_,@"STO_CUDA_ENTRY STV_DEFAULT"
_Z12find_max_minPiiS_:
.text._Z12find_max_minPiiS_:
[----:B------:R-:W-:Y:S01]  /*0000*/  LDC R1, c[0x0][0x37c] ;  /* 0x0000df00ff017b82 */ /* 0x000fe20000000800 */
[----:B------:R-:W0:Y:S01]  /*0010*/  S2R R0, SR_CTAID.X ;  /* 0x0000000000007919 */ /* 0x000e220000002500 */
[----:B------:R-:W1:Y:S06]  /*0020*/  LDCU UR4, c[0x0][0x360] ;  /* 0x00006c00ff0477ac */ /* 0x000e6c0008000800 */
[----:B------:R-:W1:Y:S01]  /*0030*/  LDC R7, c[0x0][0x370] ;  /* 0x0000dc00ff077b82 */ /* 0x000e620000000800 */
[----:B------:R-:W-:Y:S01]  /*0040*/  BSSY.RECONVERGENT B2, `(.L_x_0) ;  /* 0x00000b4000027945 */ /* 0x000fe20003800200 */
[----:B------:R-:W2:Y:S01]  /*0050*/  S2R R2, SR_TID.X ;  /* 0x0000000000027919 */ /* 0x000ea20000002100 */
[----:B------:R-:W3:Y:S01]  /*0060*/  LDCU UR7, c[0x0][0x388] ;  /* 0x00007100ff0777ac */ /* 0x000ee20008000800 */
[----:B------:R-:W-:-:S02]  /*0070*/  IMAD.MOV.U32 R19, RZ, RZ, 0x7fffffff ;  /* 0x7fffffffff137424 */ /* 0x000fc400078e00ff */
[----:B------:R-:W-:Y:S01]  /*0080*/  IMAD.MOV.U32 R5, RZ, RZ, -0x80000000 ;  /* 0x80000000ff057424 */ /* 0x000fe200078e00ff */
[----:B------:R-:W4:Y:S01]  /*0090*/  LDCU.64 UR8, c[0x0][0x358] ;  /* 0x00006b00ff0877ac */ /* 0x000f220008000a00 */
[----:B-1----:R-:W-:Y:S02]  /*00a0*/  IMAD R7, R7, UR4, RZ ;  /* 0x0000000407077c24 */ /* 0x002fe4000f8e02ff */
[----:B0-----:R-:W-:-:S04]  /*00b0*/  IMAD R3, R0, UR4, RZ ;  /* 0x0000000400037c24 */ /* 0x001fc8000f8e02ff */
[----:B--2---:R-:W-:-:S05]  /*00c0*/  IMAD.IADD R4, R3, 0x1, R2 ;  /* 0x0000000103047824 */ /* 0x004fca00078e0202 */
[----:B---3--:R-:W-:-:S13]  /*00d0*/  ISETP.GE.AND P0, PT, R4, UR7, PT ;  /* 0x0000000704007c0c */ /* 0x008fda000bf06270 */
[----:B----4-:R-:W-:Y:S05]  /*00e0*/  @P0 BRA `(.L_x_1) ;  /* 0x0000000800a40947 */ /* 0x010fea0003800000 */
[----:B------:R-:W0:Y:S01]  /*00f0*/  I2F.U32.RP R11, R7 ;  /* 0x00000007000b7306 */ /* 0x000e220000209000 */
[C---:B------:R-:W-:Y:S01]  /*0100*/  IMAD.IADD R5, R7.reuse, 0x1, R4 ;  /* 0x0000000107057824 */ /* 0x040fe200078e0204 */
[----:B------:R-:W-:Y:S01]  /*0110*/  ISETP.NE.U32.AND P2, PT, R7, RZ, PT ;  /* 0x000000ff0700720c */ /* 0x000fe20003f45070 */
[----:B------:R-:W-:Y:S01]  /*0120*/  IMAD.MOV R13, RZ, RZ, -R7 ;  /* 0x000000ffff0d7224 */ /* 0x000fe200078e0a07 */
[----:B------:R-:W-:Y:S01]  /*0130*/  BSSY.RECONVERGENT B1, `(.L_x_2) ;  /* 0x0000098000017945 */ /* 0x000fe20003800200 */
[----:B------:R-:W-:Y:S01]  /*0140*/  IMAD.MOV.U32 R19, RZ, RZ, 0x7fffffff ;  /* 0x7fffffffff137424 */ /* 0x000fe200078e00ff */
[C---:B------:R-:W-:Y:S02]  /*0150*/  ISETP.GE.AND P0, PT, R5.reuse, UR7, PT ;  /* 0x0000000705007c0c */ /* 0x040fe4000bf06270 */
[----:B------:R-:W-:Y:S02]  /*0160*/  VIMNMX R6, PT, PT, R5, UR7, !PT ;  /* 0x0000000705067c48 */ /* 0x000fe4000ffe0100 */
[----:B------:R-:W-:-:S04]  /*0170*/  SEL R10, RZ, 0x1, P0 ;  /* 0x00000001ff0a7807 */ /* 0x000fc80000000000 */
[----:B------:R-:W-:Y:S01]  /*0180*/  IADD3 R6, PT, PT, R6, -R5, -R10 ;  /* 0x8000000506067210 */ /* 0x000fe20007ffe80a */
[----:B0-----:R-:W0:Y:S02]  /*0190*/  MUFU.RCP R11, R11 ;  /* 0x0000000b000b7308 */ /* 0x001e240000001000 */
[----:B0-----:R-:W-:-:S06]  /*01a0*/  VIADD R8, R11, 0xffffffe ;  /* 0x0ffffffe0b087836 */ /* 0x001fcc0000000000 */
[----:B------:R0:W1:Y:S02]  /*01b0*/  F2I.FTZ.U32.TRUNC.NTZ R9, R8 ;  /* 0x0000000800097305 */ /* 0x000064000021f000 */
[----:B0-----:R-:W-:Y:S02]  /*01c0*/  IMAD.MOV.U32 R8, RZ, RZ, RZ ;  /* 0x000000ffff087224 */ /* 0x001fe400078e00ff */
[----:B-1----:R-:W-:-:S04]  /*01d0*/  IMAD R13, R13, R9, RZ ;  /* 0x000000090d0d7224 */ /* 0x002fc800078e02ff */
[----:B------:R-:W-:-:S06]  /*01e0*/  IMAD.HI.U32 R9, R9, R13, R8 ;  /* 0x0000000d09097227 */ /* 0x000fcc00078e0008 */
[----:B------:R-:W-:-:S04]  /*01f0*/  IMAD.HI.U32 R9, R9, R6, RZ ;  /* 0x0000000609097227 */ /* 0x000fc800078e00ff */
[----:B------:R-:W-:-:S04]  /*0200*/  IMAD.MOV R5, RZ, RZ, -R9 ;  /* 0x000000ffff057224 */ /* 0x000fc800078e0a09 */
[----:B------:R-:W-:Y:S02]  /*0210*/  IMAD R6, R7, R5, R6 ;  /* 0x0000000507067224 */ /* 0x000fe400078e0206 */
[----:B------:R-:W-:-:S03]  /*0220*/  IMAD.MOV.U32 R5, RZ, RZ, -0x80000000 ;  /* 0x80000000ff057424 */ /* 0x000fc600078e00ff */
[----:B------:R-:W-:-:S13]  /*0230*/  ISETP.GE.U32.AND P0, PT, R6, R7, PT ;  /* 0x000000070600720c */ /* 0x000fda0003f06070 */
[----:B------:R-:W-:Y:S02]  /*0240*/  @P0 IMAD.IADD R6, R6, 0x1, -R7 ;  /* 0x0000000106060824 */ /* 0x000fe400078e0a07 */
[----:B------:R-:W-:-:S03]  /*0250*/  @P0 VIADD R9, R9, 0x1 ;  /* 0x0000000109090836 */ /* 0x000fc60000000000 */
[----:B------:R-:W-:-:S13]  /*0260*/  ISETP.GE.U32.AND P1, PT, R6, R7, PT ;  /* 0x000000070600720c */ /* 0x000fda0003f26070 */
[----:B------:R-:W-:Y:S01]  /*0270*/  @P1 VIADD R9, R9, 0x1 ;  /* 0x0000000109091836 */ /* 0x000fe20000000000 */
[----:B------:R-:W-:-:S05]  /*0280*/  @!P2 LOP3.LUT R9, RZ, R7, RZ, 0x33, !PT ;  /* 0x00000007ff09a212 */ /* 0x000fca00078e33ff */
[----:B------:R-:W-:-:S05]  /*0290*/  IMAD.IADD R9, R10, 0x1, R9 ;  /* 0x000000010a097824 */ /* 0x000fca00078e0209 */
[C---:B------:R-:W-:Y:S01]  /*02a0*/  ISETP.GE.U32.AND P0, PT, R9.reuse, 0x3, PT ;  /* 0x000000030900780c */ /* 0x040fe20003f06070 */
[----:B------:R-:W-:-:S05]  /*02b0*/  VIADD R9, R9, 0x1 ;  /* 0x0000000109097836 */ /* 0x000fca0000000000 */
[----:B------:R-:W-:-:S07]  /*02c0*/  LOP3.LUT R6, R9, 0x3, RZ, 0xc0, !PT ;  /* 0x0000000309067812 */ /* 0x000fce00078ec0ff */
[----:B------:R-:W-:Y:S05]  /*02d0*/  @!P0 BRA `(.L_x_3) ;  /* 0x0000000400f48947 */ /* 0x000fea0003800000 */
[----:B------:R-:W-:Y:S01]  /*02e0*/  LOP3.LUT R11, R9, 0xfffffffc, RZ, 0xc0, !PT ;  /* 0xfffffffc090b7812 */ /* 0x000fe200078ec0ff */
[----:B------:R-:W0:Y:S01]  /*02f0*/  LDC.64 R12, c[0x0][0x380] ;  /* 0x0000e000ff0c7b82 */ /* 0x000e220000000a00 */
[----:B------:R-:W-:Y:S01]  /*0300*/  BSSY.RELIABLE B0, `(.L_x_4) ;  /* 0x000006a000007945 */ /* 0x000fe20003800100 */
[----:B------:R-:W-:Y:S02]  /*0310*/  IMAD.MOV.U32 R5, RZ, RZ, -0x80000000 ;  /* 0x80000000ff057424 */ /* 0x000fe400078e00ff */
[----:B------:R-:W-:Y:S02]  /*0320*/  IMAD.MOV R11, RZ, RZ, -R11 ;  /* 0x000000ffff0b7224 */ /* 0x000fe400078e0a0b */
[----:B------:R-:W-:-:S03]  /*0330*/  IMAD.MOV.U32 R19, RZ, RZ, 0x7fffffff ;  /* 0x7fffffffff137424 */ /* 0x000fc600078e00ff */
[----:B------:R-:W-:-:S13]  /*0340*/  ISETP.GE.AND P0, PT, R11, RZ, PT ;  /* 0x000000ff0b00720c */ /* 0x000fda0003f06270 */
[----:B------:R-:W-:Y:S05]  /*0350*/  @P0 BRA `(.L_x_5) ;  /* 0x0000000400900947 */ /* 0x000fea0003800000 */
[----:B------:R-:W-:Y:S01]  /*0360*/  IMAD.MOV R8, RZ, RZ, -R11 ;  /* 0x000000ffff087224 */ /* 0x000fe200078e0a0b */
[----:B------:R-:W-:Y:S01]  /*0370*/  BSSY.RECONVERGENT B3, `(.L_x_6) ;  /* 0x000003d000037945 */ /* 0x000fe20003800200 */
[----:B------:R-:W-:-:S03]  /*0380*/  PLOP3.LUT P0, PT, PT, PT, PT, 0x80, 0x8 ;  /* 0x000000000008781c */ /* 0x000fc60003f0f070 */
[----:B------:R-:W-:-:S13]  /*0390*/  ISETP.GT.AND P1, PT, R8, 0xc, PT ;  /* 0x0000000c0800780c */ /* 0x000fda0003f24270 */
[----:B------:R-:W-:Y:S05]  /*03a0*/  @!P1 BRA `(.L_x_7) ;  /* 0x0000000000e49947 */ /* 0x000fea0003800000 */
[----:B------:R-:W-:-:S13]  /*03b0*/  PLOP3.LUT P0, PT, PT, PT, PT, 0x8, 0x80 ;  /* 0x000000000080781c */ /* 0x000fda0003f0e170 */
.L_x_8:
[----:B------:R-:W1:Y:S02]  /*03c0*/  LDC.64 R16, c[0x0][0x380] ;  /* 0x0000e000ff107b82 */ /* 0x000e640000000a00 */
[----:B-1----:R-:W-:-:S04]  /*03d0*/  IMAD.WIDE R8, R4, 0x4, R16 ;  /* 0x0000000404087825 */ /* 0x002fc800078e0210 */
[C---:B------:R-:W-:Y:S02]  /*03e0*/  IMAD.WIDE R28, R7.reuse, 0x4, R8 ;  /* 0x00000004071c7825 */ /* 0x040fe400078e0208 */
[----:B------:R-:W2:Y:S04]  /*03f0*/  LDG.E R9, desc[UR8][R8.64] ;  /* 0x0000000808097981 */ /* 0x000ea8000c1e1900 */
[----:B------:R-:W2:Y:S01]  /*0400*/  LDG.E R18, desc[UR8][R28.64] ;  /* 0x000000081c127981 */ /* 0x000ea2000c1e1900 */
[C---:B------:R-:W-:Y:S02]  /*0410*/  IMAD R4, R7.reuse, 0x4, R4 ;  /* 0x0000000407047824 */ /* 0x040fe400078e0204 */
[----:B------:R-:W-:-:S04]  /*0420*/  IMAD.WIDE R14, R7, 0x4, R28 ;  /* 0x00000004070e7825 */ /* 0x000fc800078e021c */
[----:B------:R-:W-:Y:S01]  /*0430*/  IMAD.WIDE R26, R4, 0x4, R16 ;  /* 0x00000004041a7825 */ /* 0x000fe200078e0210 */
[----:B------:R1:W3:Y:S03]  /*0440*/  LDG.E R10, desc[UR8][R14.64] ;  /* 0x000000080e0a7981 */ /* 0x0002e6000c1e1900 */
[C---:B------:R-:W-:Y:S01]  /*0450*/  IMAD R4, R7.reuse, 0x4, R4 ;  /* 0x0000000407047824 */ /* 0x040fe200078e0204 */
[----:B------:R-:W4:Y:S01]  /*0460*/  LDG.E R23, desc[UR8][R26.64] ;  /* 0x000000081a177981 */ /* 0x000f22000c1e1900 */
[----:B------:R-:W-:-:S04]  /*0470*/  IMAD.WIDE R24, R7, 0x4, R14 ;  /* 0x0000000407187825 */ /* 0x000fc800078e020e */
[C---:B------:R-:W-:Y:S01]  /*0480*/  IMAD.WIDE R20, R7.reuse, 0x4, R26 ;  /* 0x0000000407147825 */ /* 0x040fe200078e021a */
[----:B------:R-:W3:Y:S03]  /*0490*/  LDG.E R8, desc[UR8][R24.64] ;  /* 0x0000000818087981 */ /* 0x000ee6000c1e1900 */
[----:B-1----:R-:W-:Y:S01]  /*04a0*/  IMAD.WIDE R14, R4, 0x4, R16 ;  /* 0x00000004040e7825 */ /* 0x002fe200078e0210 */
[----:B------:R1:W4:Y:S03]  /*04b0*/  LDG.E R26, desc[UR8][R20.64] ;  /* 0x00000008141a7981 */ /* 0x000326000c1e1900 */
[C---:B------:R-:W-:Y:S01]  /*04c0*/  IMAD R4, R7.reuse, 0x4, R4 ;  /* 0x0000000407047824 */ /* 0x040fe200078e0204 */
[----:B------:R5:W4:Y:S01]  /*04d0*/  LDG.E R22, desc[UR8][R14.64] ;  /* 0x000000080e167981 */ /* 0x000b22000c1e1900 */
[----:B------:R-:W-:-:S04]  /*04e0*/  IMAD.WIDE R28, R7, 0x4, R14 ;  /* 0x00000004071c7825 */ /* 0x000fc800078e020e */
[C---:B-1----:R-:W-:Y:S01]  /*04f0*/  IMAD.WIDE R20, R7.reuse, 0x4, R20 ;  /* 0x0000000407147825 */ /* 0x042fe200078e0214 */
[----:B------:R-:W4:Y:S03]  /*0500*/  LDG.E R25, desc[UR8][R28.64] ;  /* 0x000000081c197981 */ /* 0x000f26000c1e1900 */
[----:B------:R-:W-:Y:S01]  /*0510*/  IMAD.WIDE R16, R4, 0x4, R16 ;  /* 0x0000000404107825 */ /* 0x000fe200078e0210 */
[----:B------:R-:W4:Y:S03]  /*0520*/  LDG.E R24, desc[UR8][R20.64] ;  /* 0x0000000814187981 */ /* 0x000f26000c1e1900 */
[C---:B-----5:R-:W-:Y:S02]  /*0530*/  IMAD.WIDE R14, R7.reuse, 0x4, R28 ;  /* 0x00000004070e7825 */ /* 0x060fe400078e021c */
[----:B------:R1:W5:Y:S02]  /*0540*/  LDG.E R28, desc[UR8][R16.64] ;  /* 0x00000008101c7981 */ /* 0x000364000c1e1900 */
[----:B-1----:R-:W-:Y:S01]  /*0550*/  IMAD.WIDE R16, R7, 0x4, R16 ;  /* 0x0000000407107825 */ /* 0x002fe200078e0210 */
[----:B--2---:R-:W-:-:S02]  /*0560*/  VIMNMX3 R5, R9, R5, R18, !PT ;  /* 0x000000050905720f */ /* 0x004fc40007800112 */
[----:B------:R-:W-:Y:S01]  /*0570*/  VIMNMX3 R9, R9, R19, R18, PT ;  /* 0x000000130909720f */ /* 0x000fe20003800112 */
[----:B------:R-:W-:-:S05]  /*0580*/  IMAD.WIDE R18, R7, 0x4, R20 ;  /* 0x0000000407127825 */ /* 0x000fca00078e0214 */
[----:B------:R1:W2:Y:S01]  /*0590*/  LDG.E R27, desc[UR8][R18.64] ;  /* 0x00000008121b7981 */ /* 0x0002a2000c1e1900 */
[----:B------:R-:W-:-:S03]  /*05a0*/  IMAD.WIDE R20, R7, 0x4, R16 ;  /* 0x0000000407147825 */ /* 0x000fc600078e0210 */
[----:B------:R-:W5:Y:S01]  /*05b0*/  LDG.E R17, desc[UR8][R16.64] ;  /* 0x0000000810117981 */ /* 0x000f62000c1e1900 */
[----:B-1----:R-:W-:-:S03]  /*05c0*/  IMAD.WIDE R18, R7, 0x4, R14 ;  /* 0x0000000407127825 */ /* 0x002fc600078e020e */
[----:B------:R-:W5:Y:S04]  /*05d0*/  LDG.E R14, desc[UR8][R14.64] ;  /* 0x000000080e0e7981 */ /* 0x000f68000c1e1900 */
[----:B------:R-:W5:Y:S04]  /*05e0*/  LDG.E R19, desc[UR8][R18.64] ;  /* 0x0000000812137981 */ /* 0x000f68000c1e1900 */
[----:B------:R1:W5:Y:S02]  /*05f0*/  LDG.E R15, desc[UR8][R20.64] ;  /* 0x00000008140f7981 */ /* 0x000364000c1e1900 */
[----:B-1----:R-:W-:-:S05]  /*0600*/  IMAD.WIDE R20, R7, 0x4, R20 ;  /* 0x0000000407147825 */ /* 0x002fca00078e0214 */
[----:B------:R-:W5:Y:S01]  /*0610*/  LDG.E R29, desc[UR8][R20.64] ;  /* 0x00000008141d7981 */ /* 0x000f62000c1e1900 */
[C-C-:B---3--:R-:W-:Y:S02]  /*0620*/  VIMNMX3 R5, R10.reuse, R5, R8.reuse, !PT ;  /* 0x000000050a05720f */ /* 0x148fe40007800108 */
[----:B------:R-:W-:Y:S01]  /*0630*/  VIMNMX3 R9, R10, R9, R8, PT ;  /* 0x000000090a09720f */ /* 0x000fe20003800108 */
[----:B------:R-:W-:Y:S01]  /*0640*/  VIADD R11, R11, 0x10 ;  /* 0x000000100b0b7836 */ /* 0x000fe20000000000 */
[C-C-:B----4-:R-:W-:Y:S02]  /*0650*/  VIMNMX3 R5, R23.reuse, R5, R26.reuse, !PT ;  /* 0x000000051705720f */ /* 0x150fe4000780011a */
[----:B------:R-:W-:Y:S02]  /*0660*/  VIMNMX3 R9, R23, R9, R26, PT ;  /* 0x000000091709720f */ /* 0x000fe4000380011a */
[----:B------:R-:W-:Y:S01]  /*0670*/  ISETP.GE.AND P1, PT, R11, -0xc, PT ;  /* 0xfffffff40b00780c */ /* 0x000fe20003f26270 */
[----:B------:R-:W-:Y:S01]  /*0680*/  IMAD R4, R7, 0x4, R4 ;  /* 0x0000000407047824 */ /* 0x000fe200078e0204 */
[----:B--2---:R-:W-:-:S02]  /*0690*/  VIMNMX3 R5, R24, R5, R27, !PT ;  /* 0x000000051805720f */ /* 0x004fc4000780011b */
[----:B------:R-:W-:Y:S02]  /*06a0*/  VIMNMX3 R9, R24, R9, R27, PT ;  /* 0x000000091809720f */ /* 0x000fe4000380011b */
[C-C-:B------:R-:W-:Y:S02]  /*06b0*/  VIMNMX3 R5, R22.reuse, R5, R25.reuse, !PT ;  /* 0x000000051605720f */ /* 0x140fe40007800119 */
[----:B------:R-:W-:Y:S02]  /*06c0*/  VIMNMX3 R9, R22, R9, R25, PT ;  /* 0x000000091609720f */ /* 0x000fe40003800119 */
[C-C-:B-----5:R-:W-:Y:S02]  /*06d0*/  VIMNMX3 R5, R14.reuse, R5, R19.reuse, !PT ;  /* 0x000000050e05720f */ /* 0x160fe40007800113 */
[----:B------:R-:W-:Y:S02]  /*06e0*/  VIMNMX3 R9, R14, R9, R19, PT ;  /* 0x000000090e09720f */ /* 0x000fe40003800113 */
[----:B------:R-:W-:-:S02]  /*06f0*/  VIMNMX3 R8, R28, R5, R17, !PT ;  /* 0x000000051c08720f */ /* 0x000fc40007800111 */
[----:B------:R-:W-:Y:S02]  /*0700*/  VIMNMX3 R28, R28, R9, R17, PT ;  /* 0x000000091c1c720f */ /* 0x000fe40003800111 */
[C-C-:B------:R-:W-:Y:S02]  /*0710*/  VIMNMX3 R5, R15.reuse, R8, R29.reuse, !PT ;  /* 0x000000080f05720f */ /* 0x140fe4000780011d */
[----:B------:R-:W-:Y:S01]  /*0720*/  VIMNMX3 R19, R15, R28, R29, PT ;  /* 0x0000001c0f13720f */ /* 0x000fe2000380011d */
[----:B------:R-:W-:Y:S06]  /*0730*/  @!P1 BRA `(.L_x_8) ;  /* 0xfffffffc00209947 */ /* 0x000fec000383ffff */
.L_x_7:
[----:B------:R-:W-:Y:S05]  /*0740*/  BSYNC.RECONVERGENT B3 ;  /* 0x0000000000037941 */ /* 0x000fea0003800200 */
.L_x_6:
[----:B------:R-:W-:Y:S01]  /*0750*/  IMAD.MOV R8, RZ, RZ, -R11 ;  /* 0x000000ffff087224 */ /* 0x000fe200078e0a0b */
[----:B------:R-:W-:Y:S04]  /*0760*/  BSSY.RECONVERGENT B3, `(.L_x_9) ;  /* 0x0000020000037945 */ /* 0x000fe80003800200 */
[----:B------:R-:W-:-:S13]  /*0770*/  ISETP.GT.AND P1, PT, R8, 0x4, PT ;  /* 0x000000040800780c */ /* 0x000fda0003f24270 */
[----:B------:R-:W-:Y:S05]  /*0780*/  @!P1 BRA `(.L_x_10) ;  /* 0x0000000000749947 */ /* 0x000fea0003800000 */
[----:B------:R-:W1:Y:S02]  /*0790*/  LDC.64 R14, c[0x0][0x380] ;  /* 0x0000e000ff0e7b82 */ /* 0x000e640000000a00 */
[----:B-1----:R-:W-:-:S04]  /*07a0*/  IMAD.WIDE R24, R4, 0x4, R14 ;  /* 0x0000000404187825 */ /* 0x002fc800078e020e */
[C---:B------:R-:W-:Y:S02]  /*07b0*/  IMAD R4, R7.reuse, 0x4, R4 ;  /* 0x0000000407047824 */ /* 0x040fe400078e0204 */
[----:B------:R-:W-:Y:S02]  /*07c0*/  IMAD.WIDE R8, R7, 0x4, R24 ;  /* 0x0000000407087825 */ /* 0x000fe400078e0218 */
[----:B------:R-:W2:Y:S02]  /*07d0*/  LDG.E R24, desc[UR8][R24.64] ;  /* 0x0000000818187981 */ /* 0x000ea4000c1e1900 */
[----:B------:R-:W-:-:S04]  /*07e0*/  IMAD.WIDE R14, R4, 0x4, R14 ;  /* 0x00000004040e7825 */ /* 0x000fc800078e020e */
[C---:B------:R-:W-:Y:S02]  /*07f0*/  IMAD.WIDE R16, R7.reuse, 0x4, R8 ;  /* 0x0000000407107825 */ /* 0x040fe400078e0208 */
[----:B------:R-:W2:Y:S02]  /*0800*/  LDG.E R8, desc[UR8][R8.64] ;  /* 0x0000000808087981 */ /* 0x000ea4000c1e1900 */
[C---:B------:R-:W-:Y:S02]  /*0810*/  IMAD.WIDE R20, R7.reuse, 0x4, R14 ;  /* 0x0000000407147825 */ /* 0x040fe400078e020e */
[----:B------:R-:W3:Y:S02]  /*0820*/  LDG.E R14, desc[UR8][R14.64] ;  /* 0x000000080e0e7981 */ /* 0x000ee4000c1e1900 */
[C---:B------:R-:W-:Y:S02]  /*0830*/  IMAD.WIDE R22, R7.reuse, 0x4, R16 ;  /* 0x0000000407167825 */ /* 0x040fe400078e0210 */
[----:B------:R-:W4:Y:S02]  /*0840*/  LDG.E R16, desc[UR8][R16.64] ;  /* 0x0000000810107981 */ /* 0x000f24000c1e1900 */
[----:B------:R-:W-:-:S02]  /*0850*/  IMAD.WIDE R26, R7, 0x4, R20 ;  /* 0x00000004071a7825 */ /* 0x000fc400078e0214 */
[----:B------:R-:W4:Y:S02]  /*0860*/  LDG.E R23, desc[UR8][R22.64] ;  /* 0x0000000816177981 */ /* 0x000f24000c1e1900 */
[----:B------:R-:W-:Y:S02]  /*0870*/  IMAD.WIDE R28, R7, 0x4, R26 ;  /* 0x00000004071c7825 */ /* 0x000fe400078e021a */
[----:B------:R-:W3:Y:S04]  /*0880*/  LDG.E R20, desc[UR8][R20.64] ;  /* 0x0000000814147981 */ /* 0x000ee8000c1e1900 */
[----:B------:R-:W5:Y:S04]  /*0890*/  LDG.E R26, desc[UR8][R26.64] ;  /* 0x000000081a1a7981 */ /* 0x000f68000c1e1900 */
[----:B------:R-:W5:Y:S01]  /*08a0*/  LDG.E R28, desc[UR8][R28.64] ;  /* 0x000000081c1c7981 */ /* 0x000f62000c1e1900 */
[----:B------:R-:W-:Y:S01]  /*08b0*/  PLOP3.LUT P0, PT, PT, PT, PT, 0x8, 0x80 ;  /* 0x000000000080781c */ /* 0x000fe20003f0e170 */
[----:B------:R-:W-:-:S02]  /*08c0*/  VIADD R11, R11, 0x8 ;  /* 0x000000080b0b7836 */ /* 0x000fc40000000000 */
[----:B------:R-:W-:Y:S01]  /*08d0*/  IMAD R4, R7, 0x4, R4 ;  /* 0x0000000407047824 */ /* 0x000fe200078e0204 */
[C-C-:B--2---:R-:W-:Y:S02]  /*08e0*/  VIMNMX3 R5, R24.reuse, R5, R8.reuse, !PT ;  /* 0x000000051805720f */ /* 0x144fe40007800108 */
[----:B------:R-:W-:Y:S02]  /*08f0*/  VIMNMX3 R19, R24, R19, R8, PT ;  /* 0x000000131813720f */ /* 0x000fe40003800108 */
[C-C-:B----4-:R-:W-:Y:S02]  /*0900*/  VIMNMX3 R5, R16.reuse, R5, R23.reuse, !PT ;  /* 0x000000051005720f */ /* 0x150fe40007800117 */
[----:B------:R-:W-:Y:S02]  /*0910*/  VIMNMX3 R19, R16, R19, R23, PT ;  /* 0x000000131013720f */ /* 0x000fe40003800117 */
[C-C-:B---3--:R-:W-:Y:S02]  /*0920*/  VIMNMX3 R5, R14.reuse, R5, R20.reuse, !PT ;  /* 0x000000050e05720f */ /* 0x148fe40007800114 */
[----:B------:R-:W-:-:S02]  /*0930*/  VIMNMX3 R19, R14, R19, R20, PT ;  /* 0x000000130e13720f */ /* 0x000fc40003800114 */
[C-C-:B-----5:R-:W-:Y:S02]  /*0940*/  VIMNMX3 R5, R26.reuse, R5, R28.reuse, !PT ;  /* 0x000000051a05720f */ /* 0x160fe4000780011c */
[----:B------:R-:W-:-:S07]  /*0950*/  VIMNMX3 R19, R26, R19, R28, PT ;  /* 0x000000131a13720f */ /* 0x000fce000380011c */
.L_x_10:
[----:B------:R-:W-:Y:S05]  /*0960*/  BSYNC.RECONVERGENT B3 ;  /* 0x0000000000037941 */ /* 0x000fea0003800200 */
.L_x_9:
[----:B------:R-:W-:-:S13]  /*0970*/  ISETP.NE.OR P0, PT, R11, RZ, P0 ;  /* 0x000000ff0b00720c */ /* 0x000fda0000705670 */
[----:B------:R-:W-:Y:S05]  /*0980*/  @!P0 BREAK.RELIABLE B0 ;  /* 0x0000000000008942 */ /* 0x000fea0003800100 */
[----:B------:R-:W-:Y:S05]  /*0990*/  @!P0 BRA `(.L_x_3) ;  /* 0x0000000000448947 */ /* 0x000fea0003800000 */
.L_x_5:
[----:B------:R-:W-:Y:S05]  /*09a0*/  BSYNC.RELIABLE B0 ;  /* 0x0000000000007941 */ /* 0x000fea0003800100 */
.L_x_4:
[----:B0-----:R-:W-:-:S04]  /*09b0*/  IMAD.WIDE R20, R4, 0x4, R12 ;  /* 0x0000000404147825 */ /* 0x001fc800078e020c */
[C---:B------:R-:W-:Y:S02]  /*09c0*/  IMAD.WIDE R8, R7.reuse, 0x4, R20 ;  /* 0x0000000407087825 */ /* 0x040fe400078e0214 */
[----:B------:R-:W2:Y:S02]  /*09d0*/  LDG.E R20, desc[UR8][R20.64] ;  /* 0x0000000814147981 */ /* 0x000ea4000c1e1900 */
[C---:B------:R-:W-:Y:S02]  /*09e0*/  IMAD.WIDE R14, R7.reuse, 0x4, R8 ;  /* 0x00000004070e7825 */ /* 0x040fe400078e0208 */
[----:B------:R-:W2:Y:S02]  /*09f0*/  LDG.E R8, desc[UR8][R8.64] ;  /* 0x0000000808087981 */ /* 0x000ea4000c1e1900 */
[----:B------:R-:W-:Y:S02]  /*0a00*/  IMAD.WIDE R16, R7, 0x4, R14 ;  /* 0x0000000407107825 */ /* 0x000fe400078e020e */
[----:B------:R-:W3:Y:S04]  /*0a10*/  LDG.E R14, desc[UR8][R14.64] ;  /* 0x000000080e0e7981 */ /* 0x000ee8000c1e1900 */
[----:B------:R-:W3:Y:S01]  /*0a20*/  LDG.E R16, desc[UR8][R16.64] ;  /* 0x0000000810107981 */ /* 0x000ee2000c1e1900 */
[----:B------:R-:W-:-:S05]  /*0a30*/  VIADD R11, R11, 0x4 ;  /* 0x000000040b0b7836 */ /* 0x000fca0000000000 */
[----:B------:R-:W-:Y:S01]  /*0a40*/  ISETP.NE.AND P0, PT, R11, RZ, PT ;  /* 0x000000ff0b00720c */ /* 0x000fe20003f05270 */
[----:B------:R-:W-:Y:S01]  /*0a50*/  IMAD R4, R7, 0x4, R4 ;  /* 0x0000000407047824 */ /* 0x000fe200078e0204 */
[C-C-:B--2---:R-:W-:Y:S02]  /*0a60*/  VIMNMX3 R5, R20.reuse, R5, R8.reuse, !PT ;  /* 0x000000051405720f */ /* 0x144fe40007800108 */
[----:B------:R-:W-:Y:S02]  /*0a70*/  VIMNMX3 R19, R20, R19, R8, PT ;  /* 0x000000131413720f */ /* 0x000fe40003800108 */
[C-C-:B---3--:R-:W-:Y:S02]  /*0a80*/  VIMNMX3 R5, R14.reuse, R5, R16.reuse, !PT ;  /* 0x000000050e05720f */ /* 0x148fe40007800110 */
[----:B------:R-:W-:-:S05]  /*0a90*/  VIMNMX3 R19, R14, R19, R16, PT ;  /* 0x000000130e13720f */ /* 0x000fca0003800110 */
[----:B------:R-:W-:Y:S05]  /*0aa0*/  @P0 BRA `(.L_x_4) ;  /* 0xfffffffc00c00947 */ /* 0x000fea000383ffff */
.L_x_3:
[----:B------:R-:W-:Y:S05]  /*0ab0*/  BSYNC.RECONVERGENT B1 ;  /* 0x0000000000017941 */ /* 0x000fea0003800200 */
.L_x_2:
[----:B------:R-:W-:-:S13]  /*0ac0*/  ISETP.NE.AND P0, PT, R6, RZ, PT ;  /* 0x000000ff0600720c */ /* 0x000fda0003f05270 */
[----:B------:R-:W-:Y:S05]  /*0ad0*/  @!P0 BRA `(.L_x_1) ;  /* 0x0000000000288947 */ /* 0x000fea0003800000 */
[----:B------:R-:W1:Y:S01]  /*0ae0*/  LDC.64 R8, c[0x0][0x380] ;  /* 0x0000e000ff087b82 */ /* 0x000e620000000a00 */
[----:B------:R-:W-:-:S07]  /*0af0*/  IMAD.MOV R6, RZ, RZ, -R6 ;  /* 0x000000ffff067224 */ /* 0x000fce00078e0a06 */
.L_x_11:
[----:B-1----:R-:W-:-:S06]  /*0b00*/  IMAD.WIDE R10, R4, 0x4, R8 ;  /* 0x00000004040a7825 */ /* 0x002fcc00078e0208 */
[----:B------:R-:W2:Y:S01]  /*0b10*/  LDG.E R10, desc[UR8][R10.64] ;  /* 0x000000080a0a7981 */ /* 0x000ea2000c1e1900 */
[----:B------:R-:W-:Y:S02]  /*0b20*/  VIADD R6, R6, 0x1 ;  /* 0x0000000106067836 */ /* 0x000fe40000000000 */
[----:B------:R-:W-:-:S03]  /*0b30*/  IMAD.IADD R4, R7, 0x1, R4 ;  /* 0x0000000107047824 */ /* 0x000fc600078e0204 */
[----:B------:R-:W-:Y:S02]  /*0b40*/  ISETP.NE.AND P0, PT, R6, RZ, PT ;  /* 0x000000ff0600720c */ /* 0x000fe40003f05270 */
[C---:B--2---:R-:W-:Y:S02]  /*0b50*/  VIMNMX R5, PT, PT, R10.reuse, R5, !PT ;  /* 0x000000050a057248 */ /* 0x044fe40007fe0100 */
[----:B------:R-:W-:-:S09]  /*0b60*/  VIMNMX R19, PT, PT, R10, R19, PT ;  /* 0x000000130a137248 */ /* 0x000fd20003fe0100 */
[----:B------:R-:W-:Y:S05]  /*0b70*/  @P0 BRA `(.L_x_11) ;  /* 0xfffffffc00e00947 */ /* 0x000fea000383ffff */
.L_x_1:
[----:B------:R-:W-:Y:S05]  /*0b80*/  BSYNC.RECONVERGENT B2 ;  /* 0x0000000000027941 */ /* 0x000fea0003800200 */
.L_x_0:
[----:B------:R-:W-:Y:S05]  /*0b90*/  WARPSYNC.ALL ;  /* 0x0000000000007948 */ /* 0x000fea0003800000 */
[----:B------:R-:W1:Y:S01]  /*0ba0*/  S2UR UR6, SR_CgaCtaId ;  /* 0x00000000000679c3 */ /* 0x000e620000008800 */
[----:B------:R-:W-:Y:S01]  /*0bb0*/  UMOV UR4, 0x400 ;  /* 0x0000040000047882 */ /* 0x000fe20000000000 */
[C---:B------:R-:W-:Y:S01]  /*0bc0*/  ISETP.GT.U32.AND P0, PT, R2.reuse, 0x7f, PT ;  /* 0x0000007f0200780c */ /* 0x040fe20003f04070 */
[----:B------:R-:W-:Y:S01]  /*0bd0*/  UIADD3 UR5, UPT, UPT, UR4, 0x400, URZ ;  /* 0x0000040004057890 */ /* 0x000fe2000fffe0ff */
[----:B------:R-:W-:Y:S01]  /*0be0*/  ISETP.GT.U32.AND P1, PT, R2, 0x3f, PT ;  /* 0x0000003f0200780c */ /* 0x000fe20003f24070 */
[----:B-1----:R-:W-:-:S02]  /*0bf0*/  ULEA UR4, UR6, UR4, 0x18 ;  /* 0x0000000406047291 */ /* 0x002fc4000f8ec0ff */
[----:B------:R-:W-:-:S04]  /*0c00*/  ULEA UR5, UR6, UR5, 0x18 ;  /* 0x0000000506057291 */ /* 0x000fc8000f8ec0ff */
[C---:B------:R-:W-:Y:S02]  /*0c10*/  LEA R6, R2.reuse, UR4, 0x2 ;  /* 0x0000000402067c11 */ /* 0x040fe4000f8e10ff */
[----:B------:R-:W-:-:S03]  /*0c20*/  LEA R4, R2, UR5, 0x2 ;  /* 0x0000000502047c11 */ /* 0x000fc6000f8e10ff */
[----:B------:R-:W-:Y:S04]  /*0c30*/  STS [R6], R5 ;  /* 0x0000000506007388 */ /* 0x000fe80000000800 */
[----:B------:R-:W-:Y:S01]  /*0c40*/  STS [R4], R19 ;  /* 0x0000001304007388 */ /* 0x000fe20000000800 */
[----:B------:R-:W-:Y:S06]  /*0c50*/  BAR.SYNC.DEFER_BLOCKING 0x0 ;  /* 0x0000000000007b1d */ /* 0x000fec0000010000 */
[----:B------:R-:W-:Y:S04]  /*0c60*/  @!P0 LDS R7, [R6] ;  /* 0x0000000006078984 */ /* 0x000fe80000000800 */
[----:B------:R-:W1:Y:S02]  /*0c70*/  @!P0 LDS R8, [R6+0x200] ;  /* 0x0002000006088984 */ /* 0x000e640000000800 */
[----:B-1----:R-:W-:-:S05]  /*0c80*/  @!P0 VIMNMX R7, PT, PT, R7, R8, !PT ;  /* 0x0000000807078248 */ /* 0x002fca0007fe0100 */
[----:B------:R-:W-:Y:S04]  /*0c90*/  @!P0 STS [R6], R7 ;  /* 0x0000000706008388 */ /* 0x000fe80000000800 */
[----:B------:R-:W-:Y:S04]  /*0ca0*/  @!P0 LDS R8, [R4] ;  /* 0x0000000004088984 */ /* 0x000fe80000000800 */
[----:B------:R-:W1:Y:S02]  /*0cb0*/  @!P0 LDS R9, [R4+0x200] ;  /* 0x0002000004098984 */ /* 0x000e640000000800 */
[----:B-1----:R-:W-:-:S05]  /*0cc0*/  @!P0 VIMNMX R9, PT, PT, R8, R9, PT ;  /* 0x0000000908098248 */ /* 0x002fca0003fe0100 */
[----:B------:R-:W-:Y:S01]  /*0cd0*/  @!P0 STS [R4], R9 ;  /* 0x0000000904008388 */ /* 0x000fe20000000800 */
[----:B------:R-:W-:Y:S01]  /*0ce0*/  BAR.SYNC.DEFER_BLOCKING 0x0 ;  /* 0x0000000000007b1d */ /* 0x000fe20000010000 */
[----:B------:R-:W-:-:S05]  /*0cf0*/  ISETP.GT.U32.AND P0, PT, R2, 0x1f, PT ;  /* 0x0000001f0200780c */ /* 0x000fca0003f04070 */
        /* <DEDUP_REMOVED lines=49> */
[----:B------:R-:W-:-:S05]  /*1010*/  ISETP.NE.AND P1, PT, R2, RZ, PT ;  /* 0x000000ff0200720c */ /* 0x000fca0003f25270 */
        /* <DEDUP_REMOVED lines=9> */
[----:B------:R-:W-:-:S04]  /*10b0*/  ISETP.GE.U32.AND P0, PT, R3, UR7, PT ;  /* 0x0000000703007c0c */ /* 0x000fc8000bf06070 */
[----:B------:R-:W-:Y:S01]  /*10c0*/  ISETP.NE.OR P0, PT, R2, RZ, P0 ;  /* 0x000000ff0200720c */ /* 0x000fe20000705670 */
[----:B------:R-:W-:Y:S04]  /*10d0*/  @!P1 LDS R5, [R6] ;  /* 0x0000000006059984 */ /* 0x000fe80000000800 */
[----:B------:R-:W1:Y:S02]  /*10e0*/  @!P1 LDS R8, [UR4+0x4] ;  /* 0x00000404ff089984 */ /* 0x000e640008000800 */
[----:B-1----:R-:W-:-:S05]  /*10f0*/  @!P1 VIMNMX R5, PT, PT, R5, R8, !PT ;  /* 0x0000000805059248 */ /* 0x002fca0007fe0100 */
[----:B------:R-:W-:Y:S04]  /*1100*/  @!P1 STS [R6], R5 ;  /* 0x0000000506009388 */ /* 0x000fe80000000800 */
[----:B------:R-:W-:Y:S04]  /*1110*/  @!P1 LDS R7, [R4] ;  /* 0x0000000004079984 */ /* 0x000fe80000000800 */
[----:B------:R-:W1:Y:S02]  /*1120*/  @!P1 LDS R8, [UR4+0x404] ;  /* 0x00040404ff089984 */ /* 0x000e640008000800 */
[----:B-1----:R-:W-:-:S05]  /*1130*/  @!P1 VIMNMX R7, PT, PT, R7, R8, PT ;  /* 0x0000000807079248 */ /* 0x002fca0003fe0100 */
[----:B------:R1:W-:Y:S01]  /*1140*/  @!P1 STS [R4], R7 ;  /* 0x0000000704009388 */ /* 0x0003e20000000800 */
[----:B------:R-:W-:Y:S06]  /*1150*/  BAR.SYNC.DEFER_BLOCKING 0x0 ;  /* 0x0000000000007b1d */ /* 0x000fec0000010000 */
[----:B------:R-:W-:Y:S05]  /*1160*/  @P0 EXIT ;  /* 0x000000000000094d */ /* 0x000fea0003800000 */
[----:B------:R-:W2:Y:S01]  /*1170*/  LDS R5, [UR4+0x400] ;  /* 0x00040004ff057984 */ /* 0x000ea20008000800 */
[----:B------:R-:W3:Y:S01]  /*1180*/  LDC.64 R2, c[0x0][0x390] ;  /* 0x0000e400ff027b82 */ /* 0x000ee20000000a00 */
[----:B-1----:R-:W-:Y:S02]  /*1190*/  IMAD.SHL.U32 R7, R0, 0x2, RZ ;  /* 0x0000000200077824 */ /* 0x002fe400078e00ff */
[----:B------:R-:W1:Y:S02]  /*11a0*/  LDS R9, [UR4] ;  /* 0x00000004ff097984 */ /* 0x000e640008000800 */
[----:B---3--:R-:W-:-:S05]  /*11b0*/  IMAD.WIDE.U32 R2, R7, 0x4, R2 ;  /* 0x0000000407027825 */ /* 0x008fca00078e0002 */
[----:B--2---:R-:W-:Y:S04]  /*11c0*/  STG.E desc[UR8][R2.64], R5 ;  /* 0x0000000502007986 */ /* 0x004fe8000c101908 */
[----:B-1----:R-:W-:Y:S01]  /*11d0*/  STG.E desc[UR8][R2.64+0x4], R9 ;  /* 0x0000040902007986 */ /* 0x002fe2000c101908 */
[----:B------:R-:W-:Y:S05]  /*11e0*/  EXIT ;  /* 0x000000000000794d */ /* 0x000fea0003800000 */
.L_x_12:
[----:B------:R-:W-:-:S00]  /*11f0*/  BRA `(.L_x_12) ;  /* 0xfffffffc00fc7947 */ /* 0x000fc0000383ffff */
[----:B------:R-:W-:-:S00]  /*1200*/  NOP ;  /* 0x0000000000007918 */ /* 0x000fc00000000000 */
[----:B------:R-:W-:-:S00]  /*1210*/  NOP ;  /* 0x0000000000007918 */ /* 0x000fc00000000000 */
[----:B------:R-:W-:-:S00]  /*1220*/  NOP ;  /* 0x0000000000007918 */ /* 0x000fc00000000000 */
[----:B------:R-:W-:-:S00]  /*1230*/  NOP ;  /* 0x0000000000007918 */ /* 0x000fc00000000000 */
[----:B------:R-:W-:-:S00]  /*1240*/  NOP ;  /* 0x0000000000007918 */ /* 0x000fc00000000000 */
[----:B------:R-:W-:-:S00]  /*1250*/  NOP ;  /* 0x0000000000007918 */ /* 0x000fc00000000000 */
[----:B------:R-:W-:-:S00]  /*1260*/  NOP ;  /* 0x0000000000007918 */ /* 0x000fc00000000000 */
[----:B------:R-:W-:-:S00]  /*1270*/  NOP ;  /* 0x0000000000007918 */ /* 0x000fc00000000000 */
.L_x_13:


//--------------------- .nv.shared._Z12find_max_minPiiS_ --------------------------
	.section	.nv.shared._Z12find_max_minPiiS_,"aw",@nobits
	.sectionflags	@""
	.align	4
.nv.shared._Z12find_max_minPiiS_:
	.zero		3072


//--------------------- .nv.shared.reserved.0     --------------------------
	.section	.nv.shared.reserved.0,"aw",@nobits
	.weak		__nv_reservedSMEM_offset_0_alias
	.size		__nv_reservedSMEM_offset_0_alias, 0, 64
	.other		__nv_reservedSMEM_offset_0_alias,@"STO_CUDA_RESERVED_SHARED STV_DEFAULT"
__nv_reservedSMEM_offset_0_alias:
	.zero		0
	.zero		64


//--------------------- .nv.global                --------------------------
	.section	.nv.global,"aw",@nobits
	.align	4
.nv.global:
	.type		final_result,@object
	.size		final_result,(partarry - final_result)
	.other		final_result,@"STV_DEFAULT STO_CUDA_MANAGED"
final_result:
	.zero		8
	.type		partarry,@object
	.size		partarry,(source - partarry)
	.other		partarry,@"STV_DEFAULT STO_CUDA_MANAGED"
partarry:
	.zero		2048
	.type		source,@object
	.size		source,(.L_0 - source)
	.other		source,@"STV_DEFAULT STO_CUDA_MANAGED"
source:
	.zero		40000000
.L_0:


//--------------------- .nv.constant0._Z12find_max_minPiiS_ --------------------------
	.section	.nv.constant0._Z12find_max_minPiiS_,"a",@progbits
	.sectionflags	@""
	.align	4
.nv.constant0._Z12find_max_minPiiS_:
	.zero		920


//--------------------- SYMBOLS --------------------------

	.type		.nv.reservedSmem.offset0,@object
	.size		.nv.reservedSmem.offset0,0x4
	.type		.nv.reservedSmem.cap,@object
	.size		.nv.reservedSmem.cap,0x4
